//
// Generated by NVIDIA NVVM Compiler
//
// Compiler Build ID: CL-36424714
// Cuda compilation tools, release 13.0, V13.0.88
// Based on NVVM 20.0.0
//

.version 9.0
.target sm_100
.address_size 64

	// .globl	_Z9integratePffii

.visible .entry _Z9integratePffii(
	.param .u64 .ptr .align 1 _Z9integratePffii_param_0,
	.param .f32 _Z9integratePffii_param_1,
	.param .u32 _Z9integratePffii_param_2,
	.param .u32 _Z9integratePffii_param_3
)
{
	.reg .pred 	%p<7>;
	.reg .b32 	%r<33>;
	.reg .b32 	%f<46>;
	.reg .b64 	%rd<5>;

	ld.param.u64 	%rd2, [_Z9integratePffii_param_0];
	ld.param.f32 	%f9, [_Z9integratePffii_param_1];
	ld.param.u32 	%r12, [_Z9integratePffii_param_2];
	ld.param.u32 	%r13, [_Z9integratePffii_param_3];
	mov.u32 	%r14, %tid.x;
	mov.u32 	%r15, %ctaid.x;
	mov.u32 	%r16, %ntid.x;
	mad.lo.s32 	%r31, %r15, %r16, %r14;
	setp.gt.s32 	%p1, %r31, 999999;
	@%p1 bra 	$L__BB0_7;
	cvta.to.global.u64 	%rd3, %rd2;
	mul.wide.s32 	%rd4, %r31, 4;
	add.s64 	%rd1, %rd3, %rd4;
	mul.lo.s32 	%r2, %r13, %r12;
	ld.global.f32 	%f45, [%rd1];
	add.s32 	%r17, %r31, %r2;
	max.s32 	%r18, %r17, 1000000;
	setp.lt.s32 	%p2, %r17, 1000000;
	selp.u32 	%r19, 1, 0, %p2;
	add.s32 	%r20, %r17, %r19;
	sub.s32 	%r21, %r18, %r20;
	div.u32 	%r22, %r21, %r2;
	add.s32 	%r3, %r22, %r19;
	and.b32  	%r23, %r3, 3;
	setp.eq.s32 	%p3, %r23, 3;
	@%p3 bra 	$L__BB0_4;
	add.s32 	%r24, %r3, 1;
	and.b32  	%r25, %r24, 3;
	neg.s32 	%r29, %r25;
$L__BB0_3:
	.pragma "nounroll";
	cvt.rn.f32.s32 	%f11, %r31;
	add.f32 	%f12, %f11, 0f3F000000;
	mul.f32 	%f13, %f9, %f12;
	fma.rn.f32 	%f14, %f13, %f13, 0f3F800000;
	mov.f32 	%f15, 0f40800000;
	div.rn.f32 	%f16, %f15, %f14;
	add.f32 	%f45, %f16, %f45;
	add.s32 	%r31, %r31, %r2;
	add.s32 	%r29, %r29, 1;
	setp.ne.s32 	%p4, %r29, 0;
	@%p4 bra 	$L__BB0_3;
$L__BB0_4:
	setp.lt.u32 	%p5, %r3, 3;
	@%p5 bra 	$L__BB0_6;
$L__BB0_5:
	cvt.rn.f32.s32 	%f17, %r31;
	add.f32 	%f18, %f17, 0f3F000000;
	mul.f32 	%f19, %f9, %f18;
	fma.rn.f32 	%f20, %f19, %f19, 0f3F800000;
	mov.f32 	%f21, 0f40800000;
	div.rn.f32 	%f22, %f21, %f20;
	add.f32 	%f23, %f22, %f45;
	add.s32 	%r26, %r31, %r2;
	cvt.rn.f32.s32 	%f24, %r26;
	add.f32 	%f25, %f24, 0f3F000000;
	mul.f32 	%f26, %f9, %f25;
	fma.rn.f32 	%f27, %f26, %f26, 0f3F800000;
	div.rn.f32 	%f28, %f21, %f27;
	add.f32 	%f29, %f28, %f23;
	add.s32 	%r27, %r26, %r2;
	cvt.rn.f32.s32 	%f30, %r27;
	add.f32 	%f31, %f30, 0f3F000000;
	mul.f32 	%f32, %f9, %f31;
	fma.rn.f32 	%f33, %f32, %f32, 0f3F800000;
	div.rn.f32 	%f34, %f21, %f33;
	add.f32 	%f35, %f34, %f29;
	add.s32 	%r28, %r27, %r2;
	cvt.rn.f32.s32 	%f36, %r28;
	add.f32 	%f37, %f36, 0f3F000000;
	mul.f32 	%f38, %f9, %f37;
	fma.rn.f32 	%f39, %f38, %f38, 0f3F800000;
	div.rn.f32 	%f40, %f21, %f39;
	add.f32 	%f45, %f40, %f35;
	add.s32 	%r31, %r28, %r2;
	setp.lt.s32 	%p6, %r31, 1000000;
	@%p6 bra 	$L__BB0_5;
$L__BB0_6:
	st.global.f32 	[%rd1], %f45;
$L__BB0_7:
	ret;

}


// ===== COMPILED SASS (sm_100) =====

	.target	sm_100

	.elftype	@"ET_EXEC"


//--------------------- .note.nv.tkinfo           --------------------------
	.section	.note.nv.tkinfo,"",@"SHT_NOTE"
	.sectionflags	@"SHF_NOTE_NV_TKINFO"
	.tkinfo
        /*0018*/ 	.word	0x00000002
        /*0030*/ 	.string	""
        /*0030*/ 	.string	"ptxas"
        /*0030*/ 	.string	"Cuda compilation tools, release 13.0, V13.0.88"
        /*0030*/ 	.string	"Build cuda_13.0.r13.0/compiler.36424714_0"
        /*0030*/ 	.string	"-arch sm_100 -m 64 "



//--------------------- .note.nv.cuinfo           --------------------------
	.section	.note.nv.cuinfo,"",@"SHT_NOTE"
	.sectionflags	@"SHF_NOTE_NV_CUINFO"
        /*0018*/ 	.short	0x0002
        /*001a*/ 	.short	0x0064
        /*001c*/ 	.short	0x0082
	.zero		2


//--------------------- .nv.info                  --------------------------
	.section	.nv.info,"",@"SHT_CUDA_INFO"
	.align	4


	//----- nvinfo : EIATTR_REGCOUNT
	.align		4
        /*0000*/ 	.byte	0x04, 0x2f
        /*0002*/ 	.short	(.L_1 - .L_0)
	.align		4
.L_0:
        /*0004*/ 	.word	index@(_Z9integratePffii)
        /*0008*/ 	.word	0x00000015


	//----- nvinfo : EIATTR_FRAME_SIZE
	.align		4
.L_1:
        /*000c*/ 	.byte	0x04, 0x11
        /*000e*/ 	.short	(.L_3 - .L_2)
	.align		4
.L_2:
        /*0010*/ 	.word	index@($__internal_0_$__cuda_sm3x_div_rn_noftz_f32_slowpath)
        /*0014*/ 	.word	0x00000000


	//----- nvinfo : EIATTR_FRAME_SIZE
	.align		4
.L_3:
        /*0018*/ 	.byte	0x04, 0x11
        /*001a*/ 	.short	(.L_5 - .L_4)
	.align		4
.L_4:
        /*001c*/ 	.word	index@(_Z9integratePffii)
        /*0020*/ 	.word	0x00000000


	//----- nvinfo : EIATTR_MIN_STACK_SIZE
	.align		4
.L_5:
        /*0024*/ 	.byte	0x04, 0x12
        /*0026*/ 	.short	(.L_7 - .L_6)
	.align		4
.L_6:
        /*0028*/ 	.word	index@(_Z9integratePffii)
        /*002c*/ 	.word	0x00000000
.L_7:


//--------------------- .nv.compat                --------------------------
	.section	.nv.compat,"",@"SHT_CUDA_COMPAT_INFO"
	.align	4
        /*0000*/ 	.byte	0x02, 0x09, 0x00, 0x00, 0x02, 0x02, 0x01, 0x00, 0x02, 0x05, 0x05, 0x00, 0x03, 0x07, 0x01, 0x01
        /*0010*/ 	.byte	0x02, 0x03, 0x00, 0x00, 0x02, 0x06, 0x01, 0x00, 0x04, 0x0b, 0x08, 0x00, 0x01, 0x00, 0x00, 0x00
        /*0020*/ 	.byte	0x00, 0x00, 0x00, 0x00


//--------------------- .nv.info._Z9integratePffii --------------------------
	.section	.nv.info._Z9integratePffii,"",@"SHT_CUDA_INFO"
	.sectionflags	@""
	.align	4


	//----- nvinfo : EIATTR_CUDA_API_VERSION
	.align		4
        /*0000*/ 	.byte	0x04, 0x37
        /*0002*/ 	.short	(.L_9 - .L_8)
.L_8:
        /*0004*/ 	.word	0x00000082


	//----- nvinfo : EIATTR_KPARAM_INFO
	.align		4
.L_9:
        /*0008*/ 	.byte	0x04, 0x17
        /*000a*/ 	.short	(.L_11 - .L_10)
.L_10:
        /*000c*/ 	.word	0x00000000
        /*0010*/ 	.short	0x0003
        /*0012*/ 	.short	0x0010
        /*0014*/ 	.byte	0x00, 0xf0, 0x11, 0x00


	//----- nvinfo : EIATTR_KPARAM_INFO
	.align		4
.L_11:
        /*0018*/ 	.byte	0x04, 0x17
        /*001a*/ 	.short	(.L_13 - .L_12)
.L_12:
        /*001c*/ 	.word	0x00000000
        /*0020*/ 	.short	0x0002
        /*0022*/ 	.short	0x000c
        /*0024*/ 	.byte	0x00, 0xf0, 0x11, 0x00


	//----- nvinfo : EIATTR_KPARAM_INFO
	.align		4
.L_13:
        /*0028*/ 	.byte	0x04, 0x17
        /*002a*/ 	.short	(.L_15 - .L_14)
.L_14:
        /*002c*/ 	.word	0x00000000
        /*0030*/ 	.short	0x0001
        /*0032*/ 	.short	0x0008
        /*0034*/ 	.byte	0x00, 0xf0, 0x11, 0x00


	//----- nvinfo : EIATTR_KPARAM_INFO
	.align		4
.L_15:
        /*0038*/ 	.byte	0x04, 0x17
        /*003a*/ 	.short	(.L_17 - .L_16)
.L_16:
        /*003c*/ 	.word	0x00000000
        /*0040*/ 	.short	0x0000
        /*0042*/ 	.short	0x0000
        /*0044*/ 	.byte	0x00, 0xf5, 0x21, 0x00


	//----- nvinfo : EIATTR_SPARSE_MMA_MASK
	.align		4
.L_17:
        /*0048*/ 	.byte	0x03, 0x50
        /*004a*/ 	.short	0x0000


	//----- nvinfo : EIATTR_MAXREG_COUNT
	.align		4
        /*004c*/ 	.byte	0x03, 0x1b
        /*004e*/ 	.short	0x00ff


	//----- nvinfo : EIATTR_MERCURY_ISA_VERSION
	.align		4
        /*0050*/ 	.byte	0x03, 0x5f
        /*0052*/ 	.short	0x0101


	//----- nvinfo : EIATTR_VRC_CTA_INIT_COUNT
	.align		4
        /*0054*/ 	.byte	0x02, 0x4a
	.zero		1
	.zero		1


	//----- nvinfo : EIATTR_EXIT_INSTR_OFFSETS
	.align		4
        /*0058*/ 	.byte	0x04, 0x1c
        /*005a*/ 	.short	(.L_19 - .L_18)


	//   ....[0]....
.L_18:
        /*005c*/ 	.word	0x00000060


	//   ....[1]....
        /*0060*/ 	.word	0x000009d0


	//----- nvinfo : EIATTR_CRS_STACK_SIZE
	.align		4
.L_19:
        /*0064*/ 	.byte	0x04, 0x1e
        /*0066*/ 	.short	(.L_21 - .L_20)
.L_20:
        /*0068*/ 	.word	0x00000000


	//----- nvinfo : EIATTR_CBANK_PARAM_SIZE
	.align		4
.L_21:
        /*006c*/ 	.byte	0x03, 0x19
        /*006e*/ 	.short	0x0014


	//----- nvinfo : EIATTR_PARAM_CBANK
	.align		4
        /*0070*/ 	.byte	0x04, 0x0a
        /*0072*/ 	.short	(.L_23 - .L_22)
	.align		4
.L_22:
        /*0074*/ 	.word	index@(.nv.constant0._Z9integratePffii)
        /*0078*/ 	.short	0x0380
        /*007a*/ 	.short	0x0014


	//----- nvinfo : EIATTR_SW_WAR
	.align		4
.L_23:
        /*007c*/ 	.byte	0x04, 0x36
        /*007e*/ 	.short	(.L_25 - .L_24)
.L_24:
        /*0080*/ 	.word	0x00000008
.L_25:


//--------------------- .nv.callgraph             --------------------------
	.section	.nv.callgraph,"",@"SHT_CUDA_CALLGRAPH"
	.align	4
	.sectionentsize	8
	.align		4
        /*0000*/ 	.word	0x00000000
	.align		4
        /*0004*/ 	.word	0xffffffff
	.align		4
        /*0008*/ 	.word	0x00000000
	.align		4
        /*000c*/ 	.word	0xfffffffe
	.align		4
        /*0010*/ 	.word	0x00000000
	.align		4
        /*0014*/ 	.word	0xfffffffd
	.align		4
        /*0018*/ 	.word	0x00000000
	.align		4
        /*001c*/ 	.word	0xfffffffc


//--------------------- .text._Z9integratePffii   --------------------------
	.section	.text._Z9integratePffii,"ax",@progbits
	.align	128
        .global         _Z9integratePffii
        .type           _Z9integratePffii,@function
        .size           _Z9integratePffii,(.L_x_28 - _Z9integratePffii)
        .other          _Z9integratePffii,@"STO_CUDA_ENTRY STV_DEFAULT"
_Z9integratePffii:
.text._Z9integratePffii:
[----:B------:R-:W-:Y:S01]  /*0000*/  LDC R1, c[0x0][0x37c] ;  /* 0x0000df00ff017b82 */ /* 0x000fe20000000800 */
[----:B------:R-:W0:Y:S07]  /*0010*/  S2R R6, SR_TID.X ;  /* 0x0000000000067919 */ /* 0x000e2e0000002100 */
[----:B------:R-:W0:Y:S08]  /*0020*/  S2UR UR4, SR_CTAID.X ;  /* 0x00000000000479c3 */ /* 0x000e300000002500 */
[----:B------:R-:W0:Y:S02]  /*0030*/  LDC R3, c[0x0][0x360] ;  /* 0x0000d800ff037b82 */ /* 0x000e240000000800 */
[----:B0-----:R-:W-:-:S05]  /*0040*/  IMAD R6, R3, UR4, R6 ;  /* 0x0000000403067c24 */ /* 0x001fca000f8e0206 */
[----:B------:R-:W-:-:S13]  /*0050*/  ISETP.GT.AND P0, PT, R6, 0xf423f, PT ;  /* 0x000f423f0600780c */ /* 0x000fda0003f04270 */
[----:B------:R-:W-:Y:S05]  /*0060*/  @P0 EXIT ;  /* 0x000000000000094d */ /* 0x000fea0003800000 */
[----:B------:R-:W0:Y:S01]  /*0070*/  LDC.64 R4, c[0x0][0x380] ;  /* 0x0000e000ff047b82 */ /* 0x000e220000000a00 */
[----:B------:R-:W1:Y:S01]  /*0080*/  LDCU.64 UR6, c[0x0][0x358] ;  /* 0x00006b00ff0677ac */ /* 0x000e620008000a00 */
[----:B------:R-:W2:Y:S01]  /*0090*/  LDCU UR4, c[0x0][0x390] ;  /* 0x00007200ff0477ac */ /* 0x000ea20008000800 */
[----:B------:R-:W2:Y:S01]  /*00a0*/  LDCU UR5, c[0x0][0x38c] ;  /* 0x00007180ff0577ac */ /* 0x000ea20008000800 */
[----:B0-----:R-:W-:-:S05]  /*00b0*/  IMAD.WIDE R4, R6, 0x4, R4 ;  /* 0x0000000406047825 */ /* 0x001fca00078e0204 */
[----:B-1----:R0:W5:Y:S01]  /*00c0*/  LDG.E R7, desc[UR6][R4.64] ;  /* 0x0000000604077981 */ /* 0x002162000c1e1900 */
[----:B--2---:R-:W-:Y:S01]  /*00d0*/  UIMAD UR4, UR4, UR5, URZ ;  /* 0x00000005040472a4 */ /* 0x004fe2000f8e02ff */
[----:B------:R-:W-:Y:S01]  /*00e0*/  BSSY.RECONVERGENT B0, `(.L_x_0) ;  /* 0x0000037000007945 */ /* 0x000fe20003800200 */
[----:B------:R-:W1:Y:S04]  /*00f0*/  LDCU UR5, c[0x0][0x388] ;  /* 0x00007100ff0577ac */ /* 0x000e680008000800 */
[----:B------:R-:W-:Y:S01]  /*0100*/  IADD3 R0, PT, PT, R6, UR4, RZ ;  /* 0x0000000406007c10 */ /* 0x000fe2000fffe0ff */
[----:B------:R-:W-:Y:S01]  /*0110*/  IMAD R11, RZ, RZ, -UR4 ;  /* 0x80000004ff0b7e24 */ /* 0x000fe2000f8e02ff */
[----:B------:R-:W-:Y:S01]  /*0120*/  ISETP.NE.U32.AND P2, PT, RZ, UR4, PT ;  /* 0x00000004ff007c0c */ /* 0x000fe2000bf45070 */
[----:B------:R-:W2:Y:S01]  /*0130*/  I2F.U32.RP R10, UR4 ;  /* 0x00000004000a7d06 */ /* 0x000ea20008209000 */
[----:B------:R-:W-:-:S02]  /*0140*/  ISETP.GE.AND P0, PT, R0, 0xf4240, PT ;  /* 0x000f42400000780c */ /* 0x000fc40003f06270 */
[----:B------:R-:W-:Y:S02]  /*0150*/  VIMNMX R9, PT, PT, R0, 0xf4240, !PT ;  /* 0x000f424000097848 */ /* 0x000fe40007fe0100 */
[----:B------:R-:W-:-:S04]  /*0160*/  SEL R8, RZ, 0x1, P0 ;  /* 0x00000001ff087807 */ /* 0x000fc80000000000 */
[----:B------:R-:W-:Y:S01]  /*0170*/  IADD3 R9, PT, PT, R9, -R0, -R8 ;  /* 0x8000000009097210 */ /* 0x000fe20007ffe808 */
[----:B--2---:R-:W2:Y:S02]  /*0180*/  MUFU.RCP R10, R10 ;  /* 0x0000000a000a7308 */ /* 0x004ea40000001000 */
[----:B--2---:R-:W-:-:S06]  /*0190*/  VIADD R2, R10, 0xffffffe ;  /* 0x0ffffffe0a027836 */ /* 0x004fcc0000000000 */
[----:B------:R2:W3:Y:S02]  /*01a0*/  F2I.FTZ.U32.TRUNC.NTZ R3, R2 ;  /* 0x0000000200037305 */ /* 0x0004e4000021f000 */
[----:B--2---:R-:W-:Y:S02]  /*01b0*/  IMAD.MOV.U32 R2, RZ, RZ, RZ ;  /* 0x000000ffff027224 */ /* 0x004fe400078e00ff */
[----:B---3--:R-:W-:-:S04]  /*01c0*/  IMAD R11, R11, R3, RZ ;  /* 0x000000030b0b7224 */ /* 0x008fc800078e02ff */
[----:B------:R-:W-:-:S04]  /*01d0*/  IMAD.HI.U32 R10, R3, R11, R2 ;  /* 0x0000000b030a7227 */ /* 0x000fc800078e0002 */
[----:B------:R-:W-:Y:S02]  /*01e0*/  IMAD.MOV.U32 R2, RZ, RZ, 0x40800000 ;  /* 0x40800000ff027424 */ /* 0x000fe400078e00ff */
[----:B------:R-:W-:-:S04]  /*01f0*/  IMAD.HI.U32 R3, R10, R9, RZ ;  /* 0x000000090a037227 */ /* 0x000fc800078e00ff */
[----:B------:R-:W-:-:S04]  /*0200*/  IMAD.MOV R0, RZ, RZ, -R3 ;  /* 0x000000ffff007224 */ /* 0x000fc800078e0a03 */
[----:B------:R-:W-:-:S05]  /*0210*/  IMAD R9, R0, UR4, R9 ;  /* 0x0000000400097c24 */ /* 0x000fca000f8e0209 */
[----:B------:R-:W-:-:S13]  /*0220*/  ISETP.GE.U32.AND P0, PT, R9, UR4, PT ;  /* 0x0000000409007c0c */ /* 0x000fda000bf06070 */
[----:B------:R-:W-:Y:S01]  /*0230*/  @P0 IADD3 R9, PT, PT, R9, -UR4, RZ ;  /* 0x8000000409090c10 */ /* 0x000fe2000fffe0ff */
[----:B------:R-:W-:-:S03]  /*0240*/  @P0 VIADD R3, R3, 0x1 ;  /* 0x0000000103030836 */ /* 0x000fc60000000000 */
[----:B------:R-:W-:-:S13]  /*0250*/  ISETP.GE.U32.AND P1, PT, R9, UR4, PT ;  /* 0x0000000409007c0c */ /* 0x000fda000bf26070 */
[----:B------:R-:W-:Y:S01]  /*0260*/  @P1 VIADD R3, R3, 0x1 ;  /* 0x0000000103031836 */ /* 0x000fe20000000000 */
[----:B------:R-:W-:-:S04]  /*0270*/  @!P2 LOP3.LUT R3, RZ, UR4, RZ, 0x33, !PT ;  /* 0x00000004ff03ac12 */ /* 0x000fc8000f8e33ff */
[----:B------:R-:W-:-:S04]  /*0280*/  IADD3 R8, PT, PT, R8, R3, RZ ;  /* 0x0000000308087210 */ /* 0x000fc80007ffe0ff */
[----:B------:R-:W-:-:S04]  /*0290*/  LOP3.LUT R0, R8, 0x3, RZ, 0xc0, !PT ;  /* 0x0000000308007812 */ /* 0x000fc800078ec0ff */
[----:B------:R-:W-:-:S13]  /*02a0*/  ISETP.NE.AND P0, PT, R0, 0x3, PT ;  /* 0x000000030000780c */ /* 0x000fda0003f05270 */
[----:B01----:R-:W-:Y:S05]  /*02b0*/  @!P0 BRA `(.L_x_1) ;  /* 0x0000000000648947 */ /* 0x003fea0003800000 */
[----:B------:R-:W-:-:S05]  /*02c0*/  VIADD R0, R8, 0x1 ;  /* 0x0000000108007836 */ /* 0x000fca0000000000 */
[----:B------:R-:W-:-:S04]  /*02d0*/  LOP3.LUT R0, R0, 0x3, RZ, 0xc0, !PT ;  /* 0x0000000300007812 */ /* 0x000fc800078ec0ff */
[----:B------:R-:W-:-:S07]  /*02e0*/  IADD3 R9, PT, PT, -R0, RZ, RZ ;  /* 0x000000ff00097210 */ /* 0x000fce0007ffe1ff */
.L_x_4:
[----:B------:R-:W-:Y:S01]  /*02f0*/  I2FP.F32.S32 R0, R6 ;  /* 0x0000000600007245 */ /* 0x000fe20000201400 */
[----:B------:R-:W-:Y:S01]  /*0300*/  VIADD R9, R9, 0x1 ;  /* 0x0000000109097836 */ /* 0x000fe20000000000 */
[----:B------:R-:W-:Y:S03]  /*0310*/  BSSY.RECONVERGENT B1, `(.L_x_2) ;  /* 0x0000010000017945 */ /* 0x000fe60003800200 */
[----:B------:R-:W-:Y:S01]  /*0320*/  FADD R0, R0, 0.5 ;  /* 0x3f00000000007421 */ /* 0x000fe20000000000 */
[----:B------:R-:W-:-:S03]  /*0330*/  ISETP.NE.AND P2, PT, R9, RZ, PT ;  /* 0x000000ff0900720c */ /* 0x000fc60003f45270 */
[----:B------:R-:W-:-:S04]  /*0340*/  FMUL R0, R0, UR5 ;  /* 0x0000000500007c20 */ /* 0x000fc80008400000 */
[----:B------:R-:W-:-:S04]  /*0350*/  FFMA R11, R0, R0, 1 ;  /* 0x3f800000000b7423 */ /* 0x000fc80000000000 */
[----:B------:R-:W0:Y:S08]  /*0360*/  MUFU.RCP R0, R11 ;  /* 0x0000000b00007308 */ /* 0x000e300000001000 */
[----:B------:R-:W1:Y:S01]  /*0370*/  FCHK P0, R2, R11 ;  /* 0x0000000b02007302 */ /* 0x000e620000000000 */
[----:B0-----:R-:W-:-:S04]  /*0380*/  FFMA R3, -R11, R0, 1 ;  /* 0x3f8000000b037423 */ /* 0x001fc80000000100 */
[----:B------:R-:W-:-:S04]  /*0390*/  FFMA R0, R0, R3, R0 ;  /* 0x0000000300007223 */ /* 0x000fc80000000000 */
[----:B------:R-:W-:-:S04]  /*03a0*/  FFMA R3, R0, 4, RZ ;  /* 0x4080000000037823 */ /* 0x000fc800000000ff */
[----:B------:R-:W-:-:S04]  /*03b0*/  FFMA R10, -R11, R3, 4 ;  /* 0x408000000b0a7423 */ /* 0x000fc80000000103 */
[----:B------:R-:W-:Y:S01]  /*03c0*/  FFMA R0, R0, R10, R3 ;  /* 0x0000000a00007223 */ /* 0x000fe20000000003 */
[----:B-1----:R-:W-:Y:S06]  /*03d0*/  @!P0 BRA `(.L_x_3) ;  /* 0x00000000000c8947 */ /* 0x002fec0003800000 */
[----:B------:R-:W-:Y:S02]  /*03e0*/  MOV R3, R11 ;  /* 0x0000000b00037202 */ /* 0x000fe40000000f00 */
[----:B------:R-:W-:-:S07]  /*03f0*/  MOV R10, 0x410 ;  /* 0x00000410000a7802 */ /* 0x000fce0000000f00 */
[----:B-----5:R-:W-:Y:S05]  /*0400*/  CALL.REL.NOINC `($__internal_0_$__cuda_sm3x_div_rn_noftz_f32_slowpath) ;  /* 0x0000000400747944 */ /* 0x020fea0003c00000 */
.L_x_3:
[----:B------:R-:W-:Y:S05]  /*0410*/  BSYNC.RECONVERGENT B1 ;  /* 0x0000000000017941 */ /* 0x000fea0003800200 */
.L_x_2:
[----:B-----5:R-:W-:Y:S01]  /*0420*/  FADD R7, R0, R7 ;  /* 0x0000000700077221 */ /* 0x020fe20000000000 */
[----:B------:R-:W-:Y:S01]  /*0430*/  VIADD R6, R6, UR4 ;  /* 0x0000000406067c36 */ /* 0x000fe20008000000 */
[----:B------:R-:W-:Y:S06]  /*0440*/  @P2 BRA `(.L_x_4) ;  /* 0xfffffffc00a82947 */ /* 0x000fec000383ffff */
.L_x_1:
[----:B------:R-:W-:Y:S05]  /*0450*/  BSYNC.RECONVERGENT B0 ;  /* 0x0000000000007941 */ /* 0x000fea0003800200 */
.L_x_0:
[----:B------:R-:W-:Y:S01]  /*0460*/  ISETP.GE.U32.AND P0, PT, R8, 0x3, PT ;  /* 0x000000030800780c */ /* 0x000fe20003f06070 */
[----:B------:R-:W0:Y:S01]  /*0470*/  LDCU UR5, c[0x0][0x388] ;  /* 0x00007100ff0577ac */ /* 0x000e220008000800 */
[----:B------:R-:W-:Y:S11]  /*0480*/  BSSY.RECONVERGENT B0, `(.L_x_5) ;  /* 0x0000053000007945 */ /* 0x000ff60003800200 */
[----:B------:R-:W-:Y:S05]  /*0490*/  @!P0 BRA `(.L_x_6) ;  /* 0x0000000400448947 */ /* 0x000fea0003800000 */
.L_x_15:
[----:B------:R-:W-:Y:S01]  /*04a0*/  I2FP.F32.S32 R0, R6 ;  /* 0x0000000600007245 */ /* 0x000fe20000201400 */
[----:B------:R-:W-:Y:S04]  /*04b0*/  BSSY.RECONVERGENT B1, `(.L_x_7) ;  /* 0x0000010000017945 */ /* 0x000fe80003800200 */
[----:B------:R-:W-:-:S04]  /*04c0*/  FADD R0, R0, 0.5 ;  /* 0x3f00000000007421 */ /* 0x000fc80000000000 */
[----:B0-----:R-:W-:-:S04]  /*04d0*/  FMUL R0, R0, UR5 ;  /* 0x0000000500007c20 */ /* 0x001fc80008400000 */
        /* <DEDUP_REMOVED lines=12> */
[----:B------:R-:W-:-:S07]  /*05a0*/  IMAD.MOV.U32 R8, RZ, RZ, R0 ;  /* 0x000000ffff087224 */ /* 0x000fce00078e0000 */
.L_x_8:
[----:B------:R-:W-:Y:S05]  /*05b0*/  BSYNC.RECONVERGENT B1 ;  /* 0x0000000000017941 */ /* 0x000fea0003800200 */
.L_x_7:
[----:B------:R-:W-:Y:S01]  /*05c0*/  IADD3 R6, PT, PT, R6, UR4, RZ ;  /* 0x0000000406067c10 */ /* 0x000fe2000fffe0ff */
[----:B------:R-:W-:Y:S01]  /*05d0*/  BSSY.RECONVERGENT B1, `(.L_x_9) ;  /* 0x0000012000017945 */ /* 0x000fe20003800200 */
[----:B-----5:R-:W-:Y:S02]  /*05e0*/  FADD R7, R8, R7 ;  /* 0x0000000708077221 */ /* 0x020fe40000000000 */
[----:B------:R-:W-:-:S05]  /*05f0*/  I2FP.F32.S32 R0, R6 ;  /* 0x0000000600007245 */ /* 0x000fca0000201400 */
[----:B------:R-:W-:-:S04]  /*0600*/  FADD R0, R0, 0.5 ;  /* 0x3f00000000007421 */ /* 0x000fc80000000000 */
        /* <DEDUP_REMOVED lines=10> */
[----:B------:R-:W-:Y:S01]  /*06b0*/  IMAD.MOV.U32 R3, RZ, RZ, R9 ;  /* 0x000000ffff037224 */ /* 0x000fe200078e0009 */
[----:B------:R-:W-:-:S07]  /*06c0*/  MOV R10, 0x6e0 ;  /* 0x000006e0000a7802 */ /* 0x000fce0000000f00 */
[----:B------:R-:W-:Y:S05]  /*06d0*/  CALL.REL.NOINC `($__internal_0_$__cuda_sm3x_div_rn_noftz_f32_slowpath) ;  /* 0x0000000000c07944 */ /* 0x000fea0003c00000 */
[----:B------:R-:W-:-:S07]  /*06e0*/  MOV R10, R0 ;  /* 0x00000000000a7202 */ /* 0x000fce0000000f00 */
.L_x_10:
[----:B------:R-:W-:Y:S05]  /*06f0*/  BSYNC.RECONVERGENT B1 ;  /* 0x0000000000017941 */ /* 0x000fea0003800200 */
.L_x_9:
[----:B------:R-:W-:Y:S01]  /*0700*/  VIADD R6, R6, UR4 ;  /* 0x0000000406067c36 */ /* 0x000fe20008000000 */
[----:B------:R-:W-:Y:S01]  /*0710*/  BSSY.RECONVERGENT B1, `(.L_x_11) ;  /* 0x0000012000017945 */ /* 0x000fe20003800200 */
[----:B------:R-:W-:-:S03]  /*0720*/  FADD R7, R7, R10 ;  /* 0x0000000a07077221 */ /* 0x000fc60000000000 */
        /* <DEDUP_REMOVED lines=14> */
[----:B------:R-:W-:Y:S05]  /*0810*/  CALL.REL.NOINC `($__internal_0_$__cuda_sm3x_div_rn_noftz_f32_slowpath) ;  /* 0x0000000000707944 */ /* 0x000fea0003c00000 */
[----:B------:R-:W-:-:S07]  /*0820*/  IMAD.MOV.U32 R8, RZ, RZ, R0 ;  /* 0x000000ffff087224 */ /* 0x000fce00078e0000 */
.L_x_12:
[----:B------:R-:W-:Y:S05]  /*0830*/  BSYNC.RECONVERGENT B1 ;  /* 0x0000000000017941 */ /* 0x000fea0003800200 */
.L_x_11:
[----:B------:R-:W-:Y:S01]  /*0840*/  IADD3 R6, PT, PT, R6, UR4, RZ ;  /* 0x0000000406067c10 */ /* 0x000fe2000fffe0ff */
[----:B------:R-:W-:Y:S01]  /*0850*/  BSSY.RECONVERGENT B1, `(.L_x_13) ;  /* 0x0000011000017945 */ /* 0x000fe20003800200 */
[----:B------:R-:W-:Y:S02]  /*0860*/  FADD R7, R7, R8 ;  /* 0x0000000807077221 */ /* 0x000fe40000000000 */
        /* <DEDUP_REMOVED lines=15> */
.L_x_14:
[----:B------:R-:W-:Y:S05]  /*0960*/  BSYNC.RECONVERGENT B1 ;  /* 0x0000000000017941 */ /* 0x000fea0003800200 */
.L_x_13:
[----:B------:R-:W-:Y:S01]  /*0970*/  IADD3 R6, PT, PT, R6, UR4, RZ ;  /* 0x0000000406067c10 */ /* 0x000fe2000fffe0ff */
[----:B------:R-:W-:-:S03]  /*0980*/  FADD R7, R7, R0 ;  /* 0x0000000007077221 */ /* 0x000fc60000000000 */
[----:B------:R-:W-:-:S13]  /*0990*/  ISETP.GE.AND P0, PT, R6, 0xf4240, PT ;  /* 0x000f42400600780c */ /* 0x000fda0003f06270 */
[----:B------:R-:W-:Y:S05]  /*09a0*/  @!P0 BRA `(.L_x_15) ;  /* 0xfffffff800bc8947 */ /* 0x000fea000383ffff */
.L_x_6:
[----:B0-----:R-:W-:Y:S05]  /*09b0*/  BSYNC.RECONVERGENT B0 ;  /* 0x0000000000007941 */ /* 0x001fea0003800200 */
.L_x_5:
[----:B-----5:R-:W-:Y:S01]  /*09c0*/  STG.E desc[UR6][R4.64], R7 ;  /* 0x0000000704007986 */ /* 0x020fe2000c101906 */
[----:B------:R-:W-:Y:S05]  /*09d0*/  EXIT ;  /* 0x000000000000794d */ /* 0x000fea0003800000 */
        .weak           $__internal_0_$__cuda_sm3x_div_rn_noftz_f32_slowpath
        .type           $__internal_0_$__cuda_sm3x_div_rn_noftz_f32_slowpath,@function
        .size           $__internal_0_$__cuda_sm3x_div_rn_noftz_f32_slowpath,(.L_x_28 - $__internal_0_$__cuda_sm3x_div_rn_noftz_f32_slowpath)
$__internal_0_$__cuda_sm3x_div_rn_noftz_f32_slowpath:
[----:B------:R-:W-:Y:S01]  /*09e0*/  SHF.R.U32.HI R11, RZ, 0x17, R3 ;  /* 0x00000017ff0b7819 */ /* 0x000fe20000011603 */
[----:B------:R-:W-:Y:S01]  /*09f0*/  BSSY.RECONVERGENT B2, `(.L_x_16) ;  /* 0x0000064000027945 */ /* 0x000fe20003800200 */
[----:B------:R-:W-:Y:S01]  /*0a00*/  SHF.R.U32.HI R0, RZ, 0x17, R2 ;  /* 0x00000017ff007819 */ /* 0x000fe20000011602 */
[----:B------:R-:W-:Y:S01]  /*0a10*/  IMAD.MOV.U32 R14, RZ, RZ, 0x40800000 ;  /* 0x40800000ff0e7424 */ /* 0x000fe200078e00ff */
[----:B------:R-:W-:Y:S02]  /*0a20*/  LOP3.LUT R11, R11, 0xff, RZ, 0xc0, !PT ;  /* 0x000000ff0b0b7812 */ /* 0x000fe400078ec0ff */
[----:B------:R-:W-:-:S03]  /*0a30*/  LOP3.LUT R13, R0, 0xff, RZ, 0xc0, !PT ;  /* 0x000000ff000d7812 */ /* 0x000fc600078ec0ff */
[----:B------:R-:W-:Y:S01]  /*0a40*/  VIADD R16, R11, 0xffffffff ;  /* 0xffffffff0b107836 */ /* 0x000fe20000000000 */
[----:B------:R-:W-:-:S04]  /*0a50*/  IADD3 R15, PT, PT, R13, -0x1, RZ ;  /* 0xffffffff0d0f7810 */ /* 0x000fc80007ffe0ff */
[----:B------:R-:W-:-:S04]  /*0a60*/  ISETP.GT.U32.AND P0, PT, R16, 0xfd, PT ;  /* 0x000000fd1000780c */ /* 0x000fc80003f04070 */
[----:B------:R-:W-:-:S13]  /*0a70*/  ISETP.GT.U32.OR P0, PT, R15, 0xfd, P0 ;  /* 0x000000fd0f00780c */ /* 0x000fda0000704470 */
[----:B------:R-:W-:Y:S01]  /*0a80*/  @!P0 MOV R12, RZ ;  /* 0x000000ff000c8202 */ /* 0x000fe20000000f00 */
[----:B------:R-:W-:Y:S06]  /*0a90*/  @!P0 BRA `(.L_x_17) ;  /* 0x0000000000608947 */ /* 0x000fec0003800000 */
[----:B------:R-:W-:Y:S01]  /*0aa0*/  IMAD.MOV.U32 R0, RZ, RZ, 0x40800000 ;  /* 0x40800000ff007424 */ /* 0x000fe200078e00ff */
[----:B------:R-:W-:-:S04]  /*0ab0*/  FSETP.GTU.FTZ.AND P1, PT, |R3|, +INF , PT ;  /* 0x7f8000000300780b */ /* 0x000fc80003f3c200 */
[----:B------:R-:W-:-:S04]  /*0ac0*/  FSETP.GTU.FTZ.AND P0, PT, |R0|, +INF , PT ;  /* 0x7f8000000000780b */ /* 0x000fc80003f1c200 */
[----:B------:R-:W-:-:S13]  /*0ad0*/  PLOP3.LUT P0, PT, P0, P1, PT, 0xf8, 0x8f ;  /* 0x00000000008f781c */ /* 0x000fda0000703f70 */
[----:B------:R-:W-:Y:S05]  /*0ae0*/  @P0 BRA `(.L_x_18) ;  /* 0x00000004004c0947 */ /* 0x000fea0003800000 */
[----:B------:R-:W-:-:S13]  /*0af0*/  LOP3.LUT P0, RZ, R3, 0x7fffffff, R14, 0xc8, !PT ;  /* 0x7fffffff03ff7812 */ /* 0x000fda000780c80e */
[----:B------:R-:W-:Y:S05]  /*0b00*/  @!P0 BRA `(.L_x_19) ;  /* 0x00000004003c8947 */ /* 0x000fea0003800000 */
[C---:B------:R-:W-:Y:S02]  /*0b10*/  FSETP.NEU.FTZ.AND P3, PT, |R0|.reuse, +INF , PT ;  /* 0x7f8000000000780b */ /* 0x040fe40003f7d200 */
[----:B------:R-:W-:Y:S02]  /*0b20*/  FSETP.NEU.FTZ.AND P1, PT, |R3|, +INF , PT ;  /* 0x7f8000000300780b */ /* 0x000fe40003f3d200 */
[----:B------:R-:W-:-:S11]  /*0b30*/  FSETP.NEU.FTZ.AND P0, PT, |R0|, +INF , PT ;  /* 0x7f8000000000780b */ /* 0x000fd60003f1d200 */
[----:B------:R-:W-:Y:S05]  /*0b40*/  @!P1 BRA !P3, `(.L_x_19) ;  /* 0x00000004002c9947 */ /* 0x000fea0005800000 */
[----:B------:R-:W-:-:S04]  /*0b50*/  LOP3.LUT P3, RZ, R14, 0x7fffffff, RZ, 0xc0, !PT ;  /* 0x7fffffff0eff7812 */ /* 0x000fc8000786c0ff */
[----:B------:R-:W-:-:S13]  /*0b60*/  PLOP3.LUT P1, PT, P1, P3, PT, 0x2f, 0xf2 ;  /* 0x0000000000f2781c */ /* 0x000fda0000f26577 */
[----:B------:R-:W-:Y:S05]  /*0b70*/  @P1 BRA `(.L_x_20) ;  /* 0x0000000400181947 */ /* 0x000fea0003800000 */
[----:B------:R-:W-:-:S04]  /*0b80*/  LOP3.LUT P1, RZ, R3, 0x7fffffff, RZ, 0xc0, !PT ;  /* 0x7fffffff03ff7812 */ /* 0x000fc8000782c0ff */
[----:B------:R-:W-:-:S13]  /*0b90*/  PLOP3.LUT P0, PT, P0, P1, PT, 0x2f, 0xf2 ;  /* 0x0000000000f2781c */ /* 0x000fda0000702577 */
[----:B------:R-:W-:Y:S05]  /*0ba0*/  @P0 BRA `(.L_x_21) ;  /* 0x0000000400000947 */ /* 0x000fea0003800000 */
[----:B------:R-:W-:Y:S02]  /*0bb0*/  ISETP.GE.AND P0, PT, R15, RZ, PT ;  /* 0x000000ff0f00720c */ /* 0x000fe40003f06270 */
[----:B------:R-:W-:-:S11]  /*0bc0*/  ISETP.GE.AND P1, PT, R16, RZ, PT ;  /* 0x000000ff1000720c */ /* 0x000fd60003f26270 */
[----:B------:R-:W-:Y:S01]  /*0bd0*/  @P0 MOV R12, RZ ;  /* 0x000000ff000c0202 */ /* 0x000fe20000000f00 */
[----:B------:R-:W-:Y:S02]  /*0be0*/  @!P0 IMAD.MOV.U32 R12, RZ, RZ, -0x40 ;  /* 0xffffffc0ff0c8424 */ /* 0x000fe400078e00ff */
[----:B------:R-:W-:Y:S01]  /*0bf0*/  @!P0 FFMA R14, R0, 1.84467440737095516160e+19, RZ ;  /* 0x5f800000000e8823 */ /* 0x000fe200000000ff */
[----:B------:R-:W-:Y:S02]  /*0c00*/  @!P1 FFMA R3, R3, 1.84467440737095516160e+19, RZ ;  /* 0x5f80000003039823 */ /* 0x000fe400000000ff */
[----:B------:R-:W-:-:S07]  /*0c10*/  @!P1 IADD3 R12, PT, PT, R12, 0x40, RZ ;  /* 0x000000400c0c9810 */ /* 0x000fce0007ffe0ff */
.L_x_17:
[----:B------:R-:W-:Y:S01]  /*0c20*/  LEA R0, R11, 0xc0800000, 0x17 ;  /* 0xc08000000b007811 */ /* 0x000fe200078eb8ff */
[----:B------:R-:W-:Y:S01]  /*0c30*/  BSSY.RECONVERGENT B3, `(.L_x_22) ;  /* 0x0000036000037945 */ /* 0x000fe20003800200 */
[----:B------:R-:W-:-:S03]  /*0c40*/  IADD3 R15, PT, PT, R13, -0x7f, RZ ;  /* 0xffffff810d0f7810 */ /* 0x000fc60007ffe0ff */
[----:B------:R-:W-:Y:S02]  /*0c50*/  IMAD.IADD R16, R3, 0x1, -R0 ;  /* 0x0000000103107824 */ /* 0x000fe400078e0a00 */
[C---:B------:R-:W-:Y:S01]  /*0c60*/  IMAD R0, R15.reuse, -0x800000, R14 ;  /* 0xff8000000f007824 */ /* 0x040fe200078e020e */
[----:B------:R-:W-:Y:S01]  /*0c70*/  IADD3 R15, PT, PT, R15, 0x7f, -R11 ;  /* 0x0000007f0f0f7810 */ /* 0x000fe20007ffe80b */
[----:B------:R-:W0:Y:S01]  /*0c80*/  MUFU.RCP R3, R16 ;  /* 0x0000001000037308 */ /* 0x000e220000001000 */
[----:B------:R-:W-:-:S03]  /*0c90*/  FADD.FTZ R17, -R16, -RZ ;  /* 0x800000ff10117221 */ /* 0x000fc60000010100 */
[----:B------:R-:W-:Y:S02]  /*0ca0*/  IMAD.IADD R15, R15, 0x1, R12 ;  /* 0x000000010f0f7824 */ /* 0x000fe400078e020c */
[----:B0-----:R-:W-:-:S04]  /*0cb0*/  FFMA R18, R3, R17, 1 ;  /* 0x3f80000003127423 */ /* 0x001fc80000000011 */
[----:B------:R-:W-:-:S04]  /*0cc0*/  FFMA R3, R3, R18, R3 ;  /* 0x0000001203037223 */ /* 0x000fc80000000003 */
[----:B------:R-:W-:-:S04]  /*0cd0*/  FFMA R14, R0, R3, RZ ;  /* 0x00000003000e7223 */ /* 0x000fc800000000ff */
[----:B------:R-:W-:-:S04]  /*0ce0*/  FFMA R13, R17, R14, R0 ;  /* 0x0000000e110d7223 */ /* 0x000fc80000000000 */
[----:B------:R-:W-:-:S04]  /*0cf0*/  FFMA R14, R3, R13, R14 ;  /* 0x0000000d030e7223 */ /* 0x000fc8000000000e */
[----:B------:R-:W-:-:S04]  /*0d00*/  FFMA R13, R17, R14, R0 ;  /* 0x0000000e110d7223 */ /* 0x000fc80000000000 */
[----:B------:R-:W-:-:S05]  /*0d10*/  FFMA R0, R3, R13, R14 ;  /* 0x0000000d03007223 */ /* 0x000fca000000000e */
[----:B------:R-:W-:-:S04]  /*0d20*/  SHF.R.U32.HI R11, RZ, 0x17, R0 ;  /* 0x00000017ff0b7819 */ /* 0x000fc80000011600 */
[----:B------:R-:W-:-:S04]  /*0d30*/  LOP3.LUT R11, R11, 0xff, RZ, 0xc0, !PT ;  /* 0x000000ff0b0b7812 */ /* 0x000fc800078ec0ff */
[----:B------:R-:W-:-:S05]  /*0d40*/  IADD3 R16, PT, PT, R11, R15, RZ ;  /* 0x0000000f0b107210 */ /* 0x000fca0007ffe0ff */
[----:B------:R-:W-:-:S05]  /*0d50*/  VIADD R11, R16, 0xffffffff ;  /* 0xffffffff100b7836 */ /* 0x000fca0000000000 */
[----:B------:R-:W-:-:S13]  /*0d60*/  ISETP.GE.U32.AND P0, PT, R11, 0xfe, PT ;  /* 0x000000fe0b00780c */ /* 0x000fda0003f06070 */
[----:B------:R-:W-:Y:S05]  /*0d70*/  @!P0 BRA `(.L_x_23) ;  /* 0x0000000000808947 */ /* 0x000fea0003800000 */
[----:B------:R-:W-:-:S13]  /*0d80*/  ISETP.GT.AND P0, PT, R16, 0xfe, PT ;  /* 0x000000fe1000780c */ /* 0x000fda0003f04270 */
[----:B------:R-:W-:Y:S05]  /*0d90*/  @P0 BRA `(.L_x_24) ;  /* 0x00000000006c0947 */ /* 0x000fea0003800000 */
[----:B------:R-:W-:-:S13]  /*0da0*/  ISETP.GE.AND P0, PT, R16, 0x1, PT ;  /* 0x000000011000780c */ /* 0x000fda0003f06270 */
[----:B------:R-:W-:Y:S05]  /*0db0*/  @P0 BRA `(.L_x_25) ;  /* 0x0000000000740947 */ /* 0x000fea0003800000 */
[----:B------:R-:W-:Y:S02]  /*0dc0*/  ISETP.GE.AND P0, PT, R16, -0x18, PT ;  /* 0xffffffe81000780c */ /* 0x000fe40003f06270 */
[----:B------:R-:W-:-:S11]  /*0dd0*/  LOP3.LUT R0, R0, 0x80000000, RZ, 0xc0, !PT ;  /* 0x8000000000007812 */ /* 0x000fd600078ec0ff */
[----:B------:R-:W-:Y:S05]  /*0de0*/  @!P0 BRA `(.L_x_25) ;  /* 0x0000000000688947 */ /* 0x000fea0003800000 */
[-CC-:B------:R-:W-:Y:S01]  /*0df0*/  FFMA.RZ R11, R3, R13.reuse, R14.reuse ;  /* 0x0000000d030b7223 */ /* 0x180fe2000000c00e */
[C---:B------:R-:W-:Y:S02]  /*0e00*/  ISETP.NE.AND P3, PT, R16.reuse, RZ, PT ;  /* 0x000000ff1000720c */ /* 0x040fe40003f65270 */
[C---:B------:R-:W-:Y:S02]  /*0e10*/  ISETP.NE.AND P1, PT, R16.reuse, RZ, PT ;  /* 0x000000ff1000720c */ /* 0x040fe40003f25270 */
[----:B------:R-:W-:Y:S01]  /*0e20*/  LOP3.LUT R12, R11, 0x7fffff, RZ, 0xc0, !PT ;  /* 0x007fffff0b0c7812 */ /* 0x000fe200078ec0ff */
[CCC-:B------:R-:W-:Y:S01]  /*0e30*/  FFMA.RP R11, R3.reuse, R13.reuse, R14.reuse ;  /* 0x0000000d030b7223 */ /* 0x1c0fe2000000800e */
[----:B------:R-:W-:Y:S01]  /*0e40*/  FFMA.RM R14, R3, R13, R14 ;  /* 0x0000000d030e7223 */ /* 0x000fe2000000400e */
[----:B------:R-:W-:Y:S01]  /*0e50*/  IADD3 R3, PT, PT, R16, 0x20, RZ ;  /* 0x0000002010037810 */ /* 0x000fe20007ffe0ff */
[----:B------:R-:W-:Y:S01]  /*0e60*/  IMAD.MOV R13, RZ, RZ, -R16 ;  /* 0x000000ffff0d7224 */ /* 0x000fe200078e0a10 */
[----:B------:R-:W-:-:S02]  /*0e70*/  LOP3.LUT R12, R12, 0x800000, RZ, 0xfc, !PT ;  /* 0x008000000c0c7812 */ /* 0x000fc400078efcff */
[----:B------:R-:W-:Y:S02]  /*0e80*/  FSETP.NEU.FTZ.AND P0, PT, R11, R14, PT ;  /* 0x0000000e0b00720b */ /* 0x000fe40003f1d000 */
[----:B------:R-:W-:Y:S02]  /*0e90*/  SHF.L.U32 R3, R12, R3, RZ ;  /* 0x000000030c037219 */ /* 0x000fe400000006ff */
[----:B------:R-:W-:Y:S02]  /*0ea0*/  SEL R11, R13, RZ, P3 ;  /* 0x000000ff0d0b7207 */ /* 0x000fe40001800000 */
[----:B------:R-:W-:Y:S02]  /*0eb0*/  ISETP.NE.AND P1, PT, R3, RZ, P1 ;  /* 0x000000ff0300720c */ /* 0x000fe40000f25270 */
[----:B------:R-:W-:Y:S02]  /*0ec0*/  SHF.R.U32.HI R11, RZ, R11, R12 ;  /* 0x0000000bff0b7219 */ /* 0x000fe4000001160c */
[----:B------:R-:W-:-:S02]  /*0ed0*/  PLOP3.LUT P0, PT, P0, P1, PT, 0xf8, 0x8f ;  /* 0x00000000008f781c */ /* 0x000fc40000703f70 */
[----:B------:R-:W-:Y:S02]  /*0ee0*/  SHF.R.U32.HI R12, RZ, 0x1, R11 ;  /* 0x00000001ff0c7819 */ /* 0x000fe4000001160b */
[----:B------:R-:W-:-:S04]  /*0ef0*/  SEL R3, RZ, 0x1, !P0 ;  /* 0x00000001ff037807 */ /* 0x000fc80004000000 */
[----:B------:R-:W-:-:S04]  /*0f00*/  LOP3.LUT R14, R3, 0x1, R12, 0xf8, !PT ;  /* 0x00000001030e7812 */ /* 0x000fc800078ef80c */
[----:B------:R-:W-:-:S04]  /*0f10*/  LOP3.LUT R11, R14, R11, RZ, 0xc0, !PT ;  /* 0x0000000b0e0b7212 */ /* 0x000fc800078ec0ff */
[----:B------:R-:W-:-:S04]  /*0f20*/  IADD3 R11, PT, PT, R12, R11, RZ ;  /* 0x0000000b0c0b7210 */ /* 0x000fc80007ffe0ff */
[----:B------:R-:W-:Y:S01]  /*0f30*/  LOP3.LUT R0, R11, R0, RZ, 0xfc, !PT ;  /* 0x000000000b007212 */ /* 0x000fe200078efcff */
[----:B------:R-:W-:Y:S06]  /*0f40*/  BRA `(.L_x_25) ;  /* 0x0000000000107947 */ /* 0x000fec0003800000 */
.L_x_24:
[----:B------:R-:W-:-:S04]  /*0f50*/  LOP3.LUT R0, R0, 0x80000000, RZ, 0xc0, !PT ;  /* 0x8000000000007812 */ /* 0x000fc800078ec0ff */
[----:B------:R-:W-:Y:S01]  /*0f60*/  LOP3.LUT R0, R0, 0x7f800000, RZ, 0xfc, !PT ;  /* 0x7f80000000007812 */ /* 0x000fe200078efcff */
[----:B------:R-:W-:Y:S06]  /*0f70*/  BRA `(.L_x_25) ;  /* 0x0000000000047947 */ /* 0x000fec0003800000 */
.L_x_23:
[----:B------:R-:W-:-:S07]  /*0f80*/  IMAD R0, R15, 0x800000, R0 ;  /* 0x008000000f007824 */ /* 0x000fce00078e0200 */
.L_x_25:
[----:B------:R-:W-:Y:S05]  /*0f90*/  BSYNC.RECONVERGENT B3 ;  /* 0x0000000000037941 */ /* 0x000fea0003800200 */
.L_x_22:
[----:B------:R-:W-:Y:S05]  /*0fa0*/  BRA `(.L_x_26) ;  /* 0x0000000000207947 */ /* 0x000fea0003800000 */
.L_x_21:
[----:B------:R-:W-:-:S04]  /*0fb0*/  LOP3.LUT R0, R3, 0x80000000, R14, 0x48, !PT ;  /* 0x8000000003007812 */ /* 0x000fc800078e480e */
[----:B------:R-:W-:Y:S01]  /*0fc0*/  LOP3.LUT R0, R0, 0x7f800000, RZ, 0xfc, !PT ;  /* 0x7f80000000007812 */ /* 0x000fe200078efcff */
[----:B------:R-:W-:Y:S06]  /*0fd0*/  BRA `(.L_x_26) ;  /* 0x0000000000147947 */ /* 0x000fec0003800000 */
.L_x_20:
[----:B------:R-:W-:Y:S01]  /*0fe0*/  LOP3.LUT R0, R3, 0x80000000, R14, 0x48, !PT ;  /* 0x8000000003007812 */ /* 0x000fe200078e480e */
[----:B------:R-:W-:Y:S06]  /*0ff0*/  BRA `(.L_x_26) ;  /* 0x00000000000c7947 */ /* 0x000fec0003800000 */
.L_x_19:
[----:B------:R-:W0:Y:S01]  /*1000*/  MUFU.RSQ R0, -QNAN ;  /* 0xffc0000000007908 */ /* 0x000e220000001400 */
[----:B------:R-:W-:Y:S05]  /*1010*/  BRA `(.L_x_26) ;  /* 0x0000000000047947 */ /* 0x000fea0003800000 */
.L_x_18:
[----:B------:R-:W-:-:S07]  /*1020*/  FADD.FTZ R0, R0, R3 ;  /* 0x0000000300007221 */ /* 0x000fce0000010000 */
.L_x_26:
[----:B------:R-:W-:Y:S05]  /*1030*/  BSYNC.RECONVERGENT B2 ;  /* 0x0000000000027941 */ /* 0x000fea0003800200 */
.L_x_16:
[----:B------:R-:W-:-:S04]  /*1040*/  HFMA2 R11, -RZ, RZ, 0, 0 ;  /* 0x00000000ff0b7431 */ /* 0x000fc800000001ff */
[----:B0-----:R-:W-:Y:S05]  /*1050*/  RET.REL.NODEC R10 `(_Z9integratePffii) ;  /* 0xffffffec0ae87950 */ /* 0x001fea0003c3ffff */
.L_x_27:
[----:B------:R-:W-:-:S00]  /*1060*/  BRA `(.L_x_27) ;  /* 0xfffffffc00fc7947 */ /* 0x000fc0000383ffff */
[----:B------:R-:W-:-:S00]  /*1070*/  NOP ;  /* 0x0000000000007918 */ /* 0x000fc00000000000 */
        /* <DEDUP_REMOVED lines=8> */
.L_x_28:


//--------------------- .nv.shared.reserved.0     --------------------------
	.section	.nv.shared.reserved.0,"aw",@nobits
	.weak		__nv_reservedSMEM_offset_0_alias
	.size		__nv_reservedSMEM_offset_0_alias, 0, 64
	.other		__nv_reservedSMEM_offset_0_alias,@"STO_CUDA_RESERVED_SHARED STV_DEFAULT"
__nv_reservedSMEM_offset_0_alias:
	.zero		0
	.zero		64


//--------------------- .nv.constant0._Z9integratePffii --------------------------
	.section	.nv.constant0._Z9integratePffii,"a",@progbits
	.sectionflags	@""
	.align	4
.nv.constant0._Z9integratePffii:
	.zero		916


//--------------------- SYMBOLS --------------------------

	.type		.nv.reservedSmem.offset0,@object
	.size		.nv.reservedSmem.offset0,0x4
